//
// Generated by NVIDIA NVVM Compiler
//
// Compiler Build ID: CL-36424714
// Cuda compilation tools, release 13.0, V13.0.88
// Based on NVVM 20.0.0
//

.version 9.0
.target sm_100
.address_size 64

	// .globl	_Z20MatrixMultiplicationPfS_S_i

.visible .entry _Z20MatrixMultiplicationPfS_S_i(
	.param .u64 .ptr .align 1 _Z20MatrixMultiplicationPfS_S_i_param_0,
	.param .u64 .ptr .align 1 _Z20MatrixMultiplicationPfS_S_i_param_1,
	.param .u64 .ptr .align 1 _Z20MatrixMultiplicationPfS_S_i_param_2,
	.param .u32 _Z20MatrixMultiplicationPfS_S_i_param_3
)
{
	.reg .pred 	%p<10>;
	.reg .b32 	%r<40>;
	.reg .b32 	%f<67>;
	.reg .b64 	%rd<67>;

	ld.param.u64 	%rd14, [_Z20MatrixMultiplicationPfS_S_i_param_0];
	ld.param.u64 	%rd15, [_Z20MatrixMultiplicationPfS_S_i_param_1];
	ld.param.u32 	%r18, [_Z20MatrixMultiplicationPfS_S_i_param_3];
	cvta.to.global.u64 	%rd1, %rd15;
	cvta.to.global.u64 	%rd2, %rd14;
	mov.u32 	%r19, %tid.y;
	mov.u32 	%r20, %ntid.y;
	mov.u32 	%r21, %ctaid.y;
	mad.lo.s32 	%r1, %r20, %r21, %r19;
	mov.u32 	%r22, %tid.x;
	mov.u32 	%r23, %ntid.x;
	mov.u32 	%r24, %ctaid.x;
	mad.lo.s32 	%r2, %r23, %r24, %r22;
	max.s32 	%r25, %r1, %r2;
	setp.ge.s32 	%p1, %r25, %r18;
	@%p1 bra 	$L__BB0_13;
	mul.lo.s32 	%r3, %r18, %r1;
	and.b32  	%r4, %r18, 7;
	setp.lt.u32 	%p2, %r18, 8;
	mov.f32 	%f66, 0f00000000;
	mov.b32 	%r38, 0;
	@%p2 bra 	$L__BB0_4;
	and.b32  	%r38, %r18, 2147483640;
	neg.s32 	%r36, %r38;
	mul.wide.s32 	%rd16, %r18, 4;
	add.s64 	%rd3, %rd1, %rd16;
	shl.b32 	%r7, %r18, 3;
	mul.wide.s32 	%rd17, %r18, 8;
	add.s64 	%rd4, %rd1, %rd17;
	mul.wide.s32 	%rd18, %r18, 12;
	add.s64 	%rd5, %rd1, %rd18;
	mul.wide.s32 	%rd19, %r18, 16;
	add.s64 	%rd6, %rd1, %rd19;
	mul.wide.s32 	%rd20, %r18, 20;
	add.s64 	%rd7, %rd1, %rd20;
	mul.wide.s32 	%rd21, %r18, 24;
	add.s64 	%rd8, %rd1, %rd21;
	mul.wide.s32 	%rd22, %r18, 28;
	add.s64 	%rd9, %rd1, %rd22;
	mul.wide.u32 	%rd23, %r3, 4;
	add.s64 	%rd24, %rd23, %rd2;
	add.s64 	%rd66, %rd24, 16;
	mov.f32 	%f66, 0f00000000;
	mov.u32 	%r35, %r2;
$L__BB0_3:
	.pragma "nounroll";
	mul.wide.s32 	%rd25, %r35, 4;
	add.s64 	%rd26, %rd3, %rd25;
	add.s64 	%rd27, %rd4, %rd25;
	add.s64 	%rd28, %rd5, %rd25;
	add.s64 	%rd29, %rd6, %rd25;
	add.s64 	%rd30, %rd7, %rd25;
	add.s64 	%rd31, %rd8, %rd25;
	add.s64 	%rd32, %rd9, %rd25;
	add.s64 	%rd33, %rd1, %rd25;
	ld.global.f32 	%f16, [%rd66+-16];
	ld.global.f32 	%f17, [%rd33];
	fma.rn.f32 	%f18, %f16, %f17, %f66;
	ld.global.f32 	%f19, [%rd66+-12];
	ld.global.f32 	%f20, [%rd26];
	fma.rn.f32 	%f21, %f19, %f20, %f18;
	ld.global.f32 	%f22, [%rd66+-8];
	ld.global.f32 	%f23, [%rd27];
	fma.rn.f32 	%f24, %f22, %f23, %f21;
	ld.global.f32 	%f25, [%rd66+-4];
	ld.global.f32 	%f26, [%rd28];
	fma.rn.f32 	%f27, %f25, %f26, %f24;
	ld.global.f32 	%f28, [%rd66];
	ld.global.f32 	%f29, [%rd29];
	fma.rn.f32 	%f30, %f28, %f29, %f27;
	ld.global.f32 	%f31, [%rd66+4];
	ld.global.f32 	%f32, [%rd30];
	fma.rn.f32 	%f33, %f31, %f32, %f30;
	ld.global.f32 	%f34, [%rd66+8];
	ld.global.f32 	%f35, [%rd31];
	fma.rn.f32 	%f36, %f34, %f35, %f33;
	ld.global.f32 	%f37, [%rd66+12];
	ld.global.f32 	%f38, [%rd32];
	fma.rn.f32 	%f66, %f37, %f38, %f36;
	add.s32 	%r36, %r36, 8;
	add.s32 	%r35, %r35, %r7;
	add.s64 	%rd66, %rd66, 32;
	setp.ne.s32 	%p3, %r36, 0;
	@%p3 bra 	$L__BB0_3;
$L__BB0_4:
	setp.eq.s32 	%p4, %r4, 0;
	@%p4 bra 	$L__BB0_12;
	and.b32  	%r13, %r18, 3;
	setp.lt.u32 	%p5, %r4, 4;
	@%p5 bra 	$L__BB0_7;
	add.s32 	%r27, %r38, %r3;
	mul.wide.u32 	%rd34, %r27, 4;
	add.s64 	%rd35, %rd2, %rd34;
	ld.global.f32 	%f40, [%rd35];
	mad.lo.s32 	%r28, %r38, %r18, %r2;
	mul.wide.s32 	%rd36, %r28, 4;
	add.s64 	%rd37, %rd1, %rd36;
	ld.global.f32 	%f41, [%rd37];
	fma.rn.f32 	%f42, %f40, %f41, %f66;
	cvt.u64.u32 	%rd38, %r3;
	cvt.u64.u32 	%rd39, %r38;
	add.s64 	%rd40, %rd39, %rd38;
	shl.b64 	%rd41, %rd40, 2;
	add.s64 	%rd42, %rd2, %rd41;
	ld.global.f32 	%f43, [%rd42+4];
	mul.wide.s32 	%rd43, %r18, 4;
	add.s64 	%rd44, %rd37, %rd43;
	ld.global.f32 	%f44, [%rd44];
	fma.rn.f32 	%f45, %f43, %f44, %f42;
	ld.global.f32 	%f46, [%rd42+8];
	add.s64 	%rd45, %rd44, %rd43;
	ld.global.f32 	%f47, [%rd45];
	fma.rn.f32 	%f48, %f46, %f47, %f45;
	ld.global.f32 	%f49, [%rd42+12];
	add.s64 	%rd46, %rd45, %rd43;
	ld.global.f32 	%f50, [%rd46];
	fma.rn.f32 	%f66, %f49, %f50, %f48;
	add.s32 	%r38, %r38, 4;
$L__BB0_7:
	setp.eq.s32 	%p6, %r13, 0;
	@%p6 bra 	$L__BB0_12;
	setp.eq.s32 	%p7, %r13, 1;
	@%p7 bra 	$L__BB0_10;
	add.s32 	%r29, %r38, %r3;
	mul.wide.u32 	%rd47, %r29, 4;
	add.s64 	%rd48, %rd2, %rd47;
	ld.global.f32 	%f52, [%rd48];
	mad.lo.s32 	%r30, %r38, %r18, %r2;
	mul.wide.s32 	%rd49, %r30, 4;
	add.s64 	%rd50, %rd1, %rd49;
	ld.global.f32 	%f53, [%rd50];
	fma.rn.f32 	%f54, %f52, %f53, %f66;
	cvt.u64.u32 	%rd51, %r3;
	cvt.u64.u32 	%rd52, %r38;
	add.s64 	%rd53, %rd52, %rd51;
	shl.b64 	%rd54, %rd53, 2;
	add.s64 	%rd55, %rd2, %rd54;
	ld.global.f32 	%f55, [%rd55+4];
	mul.wide.s32 	%rd56, %r18, 4;
	add.s64 	%rd57, %rd50, %rd56;
	ld.global.f32 	%f56, [%rd57];
	fma.rn.f32 	%f66, %f55, %f56, %f54;
	add.s32 	%r38, %r38, 2;
$L__BB0_10:
	and.b32  	%r31, %r18, 1;
	setp.eq.b32 	%p8, %r31, 1;
	not.pred 	%p9, %p8;
	@%p9 bra 	$L__BB0_12;
	add.s32 	%r32, %r38, %r3;
	mul.wide.u32 	%rd58, %r32, 4;
	add.s64 	%rd59, %rd2, %rd58;
	ld.global.f32 	%f57, [%rd59];
	mad.lo.s32 	%r33, %r38, %r18, %r2;
	mul.wide.s32 	%rd60, %r33, 4;
	add.s64 	%rd61, %rd1, %rd60;
	ld.global.f32 	%f58, [%rd61];
	fma.rn.f32 	%f66, %f57, %f58, %f66;
$L__BB0_12:
	ld.param.u64 	%rd65, [_Z20MatrixMultiplicationPfS_S_i_param_2];
	add.s32 	%r34, %r3, %r2;
	cvta.to.global.u64 	%rd62, %rd65;
	mul.wide.s32 	%rd63, %r34, 4;
	add.s64 	%rd64, %rd62, %rd63;
	st.global.f32 	[%rd64], %f66;
$L__BB0_13:
	ret;

}


// ===== COMPILED SASS (sm_100) =====

	.target	sm_100

	.elftype	@"ET_EXEC"


//--------------------- .note.nv.tkinfo           --------------------------
	.section	.note.nv.tkinfo,"",@"SHT_NOTE"
	.sectionflags	@"SHF_NOTE_NV_TKINFO"
	.tkinfo
        /*0018*/ 	.word	0x00000002
        /*0030*/ 	.string	""
        /*0030*/ 	.string	"ptxas"
        /*0030*/ 	.string	"Cuda compilation tools, release 13.0, V13.0.88"
        /*0030*/ 	.string	"Build cuda_13.0.r13.0/compiler.36424714_0"
        /*0030*/ 	.string	"-arch sm_100 -m 64 "



//--------------------- .note.nv.cuinfo           --------------------------
	.section	.note.nv.cuinfo,"",@"SHT_NOTE"
	.sectionflags	@"SHF_NOTE_NV_CUINFO"
        /*0018*/ 	.short	0x0002
        /*001a*/ 	.short	0x0064
        /*001c*/ 	.short	0x0082
	.zero		2


//--------------------- .nv.info                  --------------------------
	.section	.nv.info,"",@"SHT_CUDA_INFO"
	.align	4


	//----- nvinfo : EIATTR_REGCOUNT
	.align		4
        /*0000*/ 	.byte	0x04, 0x2f
        /*0002*/ 	.short	(.L_1 - .L_0)
	.align		4
.L_0:
        /*0004*/ 	.word	index@(_Z20MatrixMultiplicationPfS_S_i)
        /*0008*/ 	.word	0x0000001e


	//----- nvinfo : EIATTR_FRAME_SIZE
	.align		4
.L_1:
        /*000c*/ 	.byte	0x04, 0x11
        /*000e*/ 	.short	(.L_3 - .L_2)
	.align		4
.L_2:
        /*0010*/ 	.word	index@(_Z20MatrixMultiplicationPfS_S_i)
        /*0014*/ 	.word	0x00000000


	//----- nvinfo : EIATTR_MIN_STACK_SIZE
	.align		4
.L_3:
        /*0018*/ 	.byte	0x04, 0x12
        /*001a*/ 	.short	(.L_5 - .L_4)
	.align		4
.L_4:
        /*001c*/ 	.word	index@(_Z20MatrixMultiplicationPfS_S_i)
        /*0020*/ 	.word	0x00000000
.L_5:


//--------------------- .nv.compat                --------------------------
	.section	.nv.compat,"",@"SHT_CUDA_COMPAT_INFO"
	.align	4
        /*0000*/ 	.byte	0x02, 0x09, 0x00, 0x00, 0x02, 0x02, 0x01, 0x00, 0x02, 0x05, 0x05, 0x00, 0x03, 0x07, 0x01, 0x01
        /*0010*/ 	.byte	0x02, 0x03, 0x00, 0x00, 0x02, 0x06, 0x01, 0x00, 0x04, 0x0b, 0x08, 0x00, 0x09, 0x00, 0x00, 0x00
        /*0020*/ 	.byte	0x00, 0x00, 0x00, 0x00


//--------------------- .nv.info._Z20MatrixMultiplicationPfS_S_i --------------------------
	.section	.nv.info._Z20MatrixMultiplicationPfS_S_i,"",@"SHT_CUDA_INFO"
	.sectionflags	@""
	.align	4


	//----- nvinfo : EIATTR_CUDA_API_VERSION
	.align		4
        /*0000*/ 	.byte	0x04, 0x37
        /*0002*/ 	.short	(.L_7 - .L_6)
.L_6:
        /*0004*/ 	.word	0x00000082


	//----- nvinfo : EIATTR_KPARAM_INFO
	.align		4
.L_7:
        /*0008*/ 	.byte	0x04, 0x17
        /*000a*/ 	.short	(.L_9 - .L_8)
.L_8:
        /*000c*/ 	.word	0x00000000
        /*0010*/ 	.short	0x0003
        /*0012*/ 	.short	0x0018
        /*0014*/ 	.byte	0x00, 0xf0, 0x11, 0x00


	//----- nvinfo : EIATTR_KPARAM_INFO
	.align		4
.L_9:
        /*0018*/ 	.byte	0x04, 0x17
        /*001a*/ 	.short	(.L_11 - .L_10)
.L_10:
        /*001c*/ 	.word	0x00000000
        /*0020*/ 	.short	0x0002
        /*0022*/ 	.short	0x0010
        /*0024*/ 	.byte	0x00, 0xf5, 0x21, 0x00


	//----- nvinfo : EIATTR_KPARAM_INFO
	.align		4
.L_11:
        /*0028*/ 	.byte	0x04, 0x17
        /*002a*/ 	.short	(.L_13 - .L_12)
.L_12:
        /*002c*/ 	.word	0x00000000
        /*0030*/ 	.short	0x0001
        /*0032*/ 	.short	0x0008
        /*0034*/ 	.byte	0x00, 0xf5, 0x21, 0x00


	//----- nvinfo : EIATTR_KPARAM_INFO
	.align		4
.L_13:
        /*0038*/ 	.byte	0x04, 0x17
        /*003a*/ 	.short	(.L_15 - .L_14)
.L_14:
        /*003c*/ 	.word	0x00000000
        /*0040*/ 	.short	0x0000
        /*0042*/ 	.short	0x0000
        /*0044*/ 	.byte	0x00, 0xf5, 0x21, 0x00


	//----- nvinfo : EIATTR_SPARSE_MMA_MASK
	.align		4
.L_15:
        /*0048*/ 	.byte	0x03, 0x50
        /*004a*/ 	.short	0x0000


	//----- nvinfo : EIATTR_MAXREG_COUNT
	.align		4
        /*004c*/ 	.byte	0x03, 0x1b
        /*004e*/ 	.short	0x00ff


	//----- nvinfo : EIATTR_MERCURY_ISA_VERSION
	.align		4
        /*0050*/ 	.byte	0x03, 0x5f
        /*0052*/ 	.short	0x0101


	//----- nvinfo : EIATTR_VRC_CTA_INIT_COUNT
	.align		4
        /*0054*/ 	.byte	0x02, 0x4a
	.zero		1
	.zero		1


	//----- nvinfo : EIATTR_EXIT_INSTR_OFFSETS
	.align		4
        /*0058*/ 	.byte	0x04, 0x1c
        /*005a*/ 	.short	(.L_17 - .L_16)


	//   ....[0]....
.L_16:
        /*005c*/ 	.word	0x000000c0


	//   ....[1]....
        /*0060*/ 	.word	0x00000a90


	//----- nvinfo : EIATTR_CBANK_PARAM_SIZE
	.align		4
.L_17:
        /*0064*/ 	.byte	0x03, 0x19
        /*0066*/ 	.short	0x001c


	//----- nvinfo : EIATTR_PARAM_CBANK
	.align		4
        /*0068*/ 	.byte	0x04, 0x0a
        /*006a*/ 	.short	(.L_19 - .L_18)
	.align		4
.L_18:
        /*006c*/ 	.word	index@(.nv.constant0._Z20MatrixMultiplicationPfS_S_i)
        /*0070*/ 	.short	0x0380
        /*0072*/ 	.short	0x001c


	//----- nvinfo : EIATTR_SW_WAR
	.align		4
.L_19:
        /*0074*/ 	.byte	0x04, 0x36
        /*0076*/ 	.short	(.L_21 - .L_20)
.L_20:
        /*0078*/ 	.word	0x00000008
.L_21:


//--------------------- .nv.callgraph             --------------------------
	.section	.nv.callgraph,"",@"SHT_CUDA_CALLGRAPH"
	.align	4
	.sectionentsize	8
	.align		4
        /*0000*/ 	.word	0x00000000
	.align		4
        /*0004*/ 	.word	0xffffffff
	.align		4
        /*0008*/ 	.word	0x00000000
	.align		4
        /*000c*/ 	.word	0xfffffffe
	.align		4
        /*0010*/ 	.word	0x00000000
	.align		4
        /*0014*/ 	.word	0xfffffffd
	.align		4
        /*0018*/ 	.word	0x00000000
	.align		4
        /*001c*/ 	.word	0xfffffffc


//--------------------- .text._Z20MatrixMultiplicationPfS_S_i --------------------------
	.section	.text._Z20MatrixMultiplicationPfS_S_i,"ax",@progbits
	.align	128
        .global         _Z20MatrixMultiplicationPfS_S_i
        .type           _Z20MatrixMultiplicationPfS_S_i,@function
        .size           _Z20MatrixMultiplicationPfS_S_i,(.L_x_5 - _Z20MatrixMultiplicationPfS_S_i)
        .other          _Z20MatrixMultiplicationPfS_S_i,@"STO_CUDA_ENTRY STV_DEFAULT"
_Z20MatrixMultiplicationPfS_S_i:
.text._Z20MatrixMultiplicationPfS_S_i:
[----:B------:R-:W-:Y:S01]  /*0000*/  LDC R1, c[0x0][0x37c] ;  /* 0x0000df00ff017b82 */ /* 0x000fe20000000800 */
[----:B------:R-:W0:Y:S01]  /*0010*/  S2R R13, SR_TID.Y ;  /* 0x00000000000d7919 */ /* 0x000e220000002200 */
[----:B------:R-:W0:Y:S01]  /*0020*/  LDCU UR4, c[0x0][0x364] ;  /* 0x00006c80ff0477ac */ /* 0x000e220008000800 */
[----:B------:R-:W0:Y:S01]  /*0030*/  S2R R0, SR_CTAID.Y ;  /* 0x0000000000007919 */ /* 0x000e220000002600 */
[----:B------:R-:W1:Y:S01]  /*0040*/  LDCU UR5, c[0x0][0x360] ;  /* 0x00006c00ff0577ac */ /* 0x000e620008000800 */
[----:B------:R-:W1:Y:S01]  /*0050*/  S2R R2, SR_TID.X ;  /* 0x0000000000027919 */ /* 0x000e620000002100 */
[----:B------:R-:W2:Y:S01]  /*0060*/  LDCU UR20, c[0x0][0x398] ;  /* 0x00007300ff1477ac */ /* 0x000ea20008000800 */
[----:B------:R-:W1:Y:S01]  /*0070*/  S2R R3, SR_CTAID.X ;  /* 0x0000000000037919 */ /* 0x000e620000002500 */
[----:B0-----:R-:W-:Y:S02]  /*0080*/  IMAD R13, R0, UR4, R13 ;  /* 0x00000004000d7c24 */ /* 0x001fe4000f8e020d */
[----:B-1----:R-:W-:-:S05]  /*0090*/  IMAD R0, R3, UR5, R2 ;  /* 0x0000000503007c24 */ /* 0x002fca000f8e0202 */
[----:B------:R-:W-:-:S04]  /*00a0*/  VIMNMX R2, PT, PT, R13, R0, !PT ;  /* 0x000000000d027248 */ /* 0x000fc80007fe0100 */
[----:B--2---:R-:W-:-:S13]  /*00b0*/  ISETP.GE.AND P0, PT, R2, UR20, PT ;  /* 0x0000001402007c0c */ /* 0x004fda000bf06270 */
[----:B------:R-:W-:Y:S05]  /*00c0*/  @P0 EXIT ;  /* 0x000000000000094d */ /* 0x000fea0003800000 */
[----:B------:R-:W-:Y:S01]  /*00d0*/  UISETP.GE.U32.AND UP0, UPT, UR20, 0x8, UPT ;  /* 0x000000081400788c */ /* 0x000fe2000bf06070 */
[----:B------:R-:W-:Y:S02]  /*00e0*/  HFMA2 R12, -RZ, RZ, 0, 0 ;  /* 0x00000000ff0c7431 */ /* 0x000fe400000001ff */
[----:B------:R-:W-:Y:S01]  /*00f0*/  IMAD R13, R13, UR20, RZ ;  /* 0x000000140d0d7c24 */ /* 0x000fe2000f8e02ff */
[----:B------:R-:W-:Y:S01]  /*0100*/  UMOV UR4, URZ ;  /* 0x000000ff00047c82 */ /* 0x000fe20008000000 */
[----:B------:R-:W0:Y:S04]  /*0110*/  LDCU.64 UR18, c[0x0][0x358] ;  /* 0x00006b00ff1277ac */ /* 0x000e280008000a00 */
[----:B------:R-:W-:Y:S05]  /*0120*/  BRA.U !UP0, `(.L_x_0) ;  /* 0x0000000508047547 */ /* 0x000fea000b800000 */
[----:B------:R-:W1:Y:S01]  /*0130*/  LDCU.128 UR24, c[0x0][0x380] ;  /* 0x00007000ff1877ac */ /* 0x000e620008000c00 */
[----:B------:R-:W-:Y:S02]  /*0140*/  MOV R12, RZ ;  /* 0x000000ff000c7202 */ /* 0x000fe40000000f00 */
[----:B------:R-:W-:Y:S01]  /*0150*/  MOV R14, R0 ;  /* 0x00000000000e7202 */ /* 0x000fe20000000f00 */
[----:B------:R-:W-:-:S04]  /*0160*/  ULOP3.LUT UR4, UR20, 0x7ffffff8, URZ, 0xc0, !UPT ;  /* 0x7ffffff814047892 */ /* 0x000fc8000f8ec0ff */
[----:B------:R-:W-:Y:S01]  /*0170*/  UIADD3 UR5, UPT, UPT, -UR4, URZ, URZ ;  /* 0x000000ff04057290 */ /* 0x000fe2000fffe1ff */
[----:B-1----:R-:W-:Y:S01]  /*0180*/  MOV R2, UR24 ;  /* 0x0000001800027c02 */ /* 0x002fe20008000f00 */
[----:B------:R-:W-:Y:S01]  /*0190*/  UIMAD.WIDE UR6, UR20, 0x8, UR26 ;  /* 0x00000008140678a5 */ /* 0x000fe2000f8e021a */
[----:B------:R-:W-:Y:S01]  /*01a0*/  MOV R3, UR25 ;  /* 0x0000001900037c02 */ /* 0x000fe20008000f00 */
[----:B------:R-:W-:Y:S02]  /*01b0*/  UIMAD.WIDE UR8, UR20, 0xc, UR26 ;  /* 0x0000000c140878a5 */ /* 0x000fe4000f8e021a */
[----:B------:R-:W-:Y:S01]  /*01c0*/  UIMAD.WIDE UR10, UR20, 0x10, UR26 ;  /* 0x00000010140a78a5 */ /* 0x000fe2000f8e021a */
[----:B------:R-:W-:Y:S01]  /*01d0*/  IMAD.WIDE.U32 R2, R13, 0x4, R2 ;  /* 0x000000040d027825 */ /* 0x000fe200078e0002 */
[----:B------:R-:W-:Y:S02]  /*01e0*/  UIMAD.WIDE UR12, UR20, 0x14, UR26 ;  /* 0x00000014140c78a5 */ /* 0x000fe4000f8e021a */
[----:B------:R-:W-:Y:S01]  /*01f0*/  UIMAD.WIDE UR14, UR20, 0x18, UR26 ;  /* 0x00000018140e78a5 */ /* 0x000fe2000f8e021a */
[----:B------:R-:W-:Y:S01]  /*0200*/  IADD3 R2, P0, PT, R2, 0x10, RZ ;  /* 0x0000001002027810 */ /* 0x000fe20007f1e0ff */
[----:B------:R-:W-:-:S03]  /*0210*/  UIMAD.WIDE UR16, UR20, 0x1c, UR26 ;  /* 0x0000001c141078a5 */ /* 0x000fc6000f8e021a */
[----:B------:R-:W-:-:S09]  /*0220*/  IADD3.X R3, PT, PT, RZ, R3, RZ, P0, !PT ;  /* 0x00000003ff037210 */ /* 0x000fd200007fe4ff */
.L_x_1:
[----:B------:R-:W-:Y:S01]  /*0230*/  UIMAD.WIDE UR22, UR20, 0x4, UR26 ;  /* 0x00000004141678a5 */ /* 0x000fe2000f8e021a */
[----:B------:R-:W-:Y:S02]  /*0240*/  IMAD.MOV.U32 R23, RZ, RZ, 0x4 ;  /* 0x00000004ff177424 */ /* 0x000fe400078e00ff */
[----:B------:R-:W-:Y:S01]  /*0250*/  HFMA2 R11, -RZ, RZ, 0, 2.384185791015625e-07 ;  /* 0x00000004ff0b7431 */ /* 0x000fe200000001ff */
[----:B------:R-:W-:Y:S01]  /*0260*/  MOV R25, 0x4 ;  /* 0x0000000400197802 */ /* 0x000fe20000000f00 */
[----:B0-----:R-:W2:Y:S01]  /*0270*/  LDG.E R21, desc[UR18][R2.64+-0x10] ;  /* 0xfffff01202157981 */ /* 0x001ea2000c1e1900 */
[C---:B------:R-:W-:Y:S01]  /*0280*/  IMAD.WIDE R22, R14.reuse, R23, UR26 ;  /* 0x0000001a0e167e25 */ /* 0x040fe2000f8e0217 */
[----:B------:R-:W-:Y:S02]  /*0290*/  MOV R8, UR22 ;  /* 0x0000001600087c02 */ /* 0x000fe40008000f00 */
[----:B------:R-:W-:Y:S01]  /*02a0*/  MOV R9, UR23 ;  /* 0x0000001700097c02 */ /* 0x000fe20008000f00 */
[----:B------:R-:W3:Y:S02]  /*02b0*/  LDG.E R19, desc[UR18][R2.64+-0xc] ;  /* 0xfffff41202137981 */ /* 0x000ee4000c1e1900 */
[----:B------:R-:W-:-:S02]  /*02c0*/  IMAD.WIDE R8, R14, 0x4, R8 ;  /* 0x000000040e087825 */ /* 0x000fc400078e0208 */
[----:B------:R-:W2:Y:S01]  /*02d0*/  LDG.E R22, desc[UR18][R22.64] ;  /* 0x0000001216167981 */ /* 0x000ea2000c1e1900 */
[----:B------:R-:W-:Y:S01]  /*02e0*/  MOV R5, 0x4 ;  /* 0x0000000400057802 */ /* 0x000fe20000000f00 */
[C---:B------:R-:W-:Y:S02]  /*02f0*/  IMAD.WIDE R24, R14.reuse, R25, UR6 ;  /* 0x000000060e187e25 */ /* 0x040fe4000f8e0219 */
[----:B------:R0:W3:Y:S02]  /*0300*/  LDG.E R20, desc[UR18][R8.64] ;  /* 0x0000001208147981 */ /* 0x0000e4000c1e1900 */
[----:B------:R-:W-:Y:S02]  /*0310*/  IMAD.WIDE R10, R14, R11, UR8 ;  /* 0x000000080e0a7e25 */ /* 0x000fe4000f8e020b */
[----:B------:R-:W4:Y:S04]  /*0320*/  LDG.E R18, desc[UR18][R24.64] ;  /* 0x0000001218127981 */ /* 0x000f28000c1e1900 */
[----:B------:R-:W4:Y:S01]  /*0330*/  LDG.E R17, desc[UR18][R2.64+-0x8] ;  /* 0xfffff81202117981 */ /* 0x000f22000c1e1900 */
[----:B0-----:R-:W-:-:S02]  /*0340*/  HFMA2 R9, -RZ, RZ, 0, 2.384185791015625e-07 ;  /* 0x00000004ff097431 */ /* 0x001fc400000001ff */
[----:B------:R-:W-:Y:S01]  /*0350*/  IMAD.MOV.U32 R7, RZ, RZ, 0x4 ;  /* 0x00000004ff077424 */ /* 0x000fe200078e00ff */
[----:B------:R0:W5:Y:S01]  /*0360*/  LDG.E R16, desc[UR18][R10.64] ;  /* 0x000000120a107981 */ /* 0x000162000c1e1900 */
[----:B------:R-:W-:-:S03]  /*0370*/  IMAD.WIDE R4, R14, R5, UR10 ;  /* 0x0000000a0e047e25 */ /* 0x000fc6000f8e0205 */
[----:B------:R-:W5:Y:S01]  /*0380*/  LDG.E R15, desc[UR18][R2.64+-0x4] ;  /* 0xfffffc12020f7981 */ /* 0x000f62000c1e1900 */
[C---:B------:R-:W-:Y:S01]  /*0390*/  IMAD.WIDE R6, R14.reuse, R7, UR12 ;  /* 0x0000000c0e067e25 */ /* 0x040fe2000f8e0207 */
[----:B------:R-:W-:Y:S02]  /*03a0*/  MOV R27, 0x4 ;  /* 0x00000004001b7802 */ /* 0x000fe40000000f00 */
[----:B------:R1:W5:Y:S01]  /*03b0*/  LDG.E R4, desc[UR18][R4.64] ;  /* 0x0000001204047981 */ /* 0x000362000c1e1900 */
[----:B------:R-:W-:-:S03]  /*03c0*/  IMAD.WIDE R8, R14, R9, UR14 ;  /* 0x0000000e0e087e25 */ /* 0x000fc6000f8e0209 */
[----:B------:R-:W5:Y:S01]  /*03d0*/  LDG.E R23, desc[UR18][R2.64] ;  /* 0x0000001202177981 */ /* 0x000f62000c1e1900 */
[----:B0-----:R-:W-:-:S03]  /*03e0*/  IMAD.WIDE R10, R14, R27, UR16 ;  /* 0x000000100e0a7e25 */ /* 0x001fc6000f8e021b */
[----:B------:R-:W5:Y:S04]  /*03f0*/  LDG.E R7, desc[UR18][R6.64] ;  /* 0x0000001206077981 */ /* 0x000f68000c1e1900 */
[----:B------:R-:W5:Y:S04]  /*0400*/  LDG.E R24, desc[UR18][R2.64+0x4] ;  /* 0x0000041202187981 */ /* 0x000f68000c1e1900 */
[----:B------:R-:W5:Y:S04]  /*0410*/  LDG.E R8, desc[UR18][R8.64] ;  /* 0x0000001208087981 */ /* 0x000f68000c1e1900 */
[----:B------:R-:W5:Y:S04]  /*0420*/  LDG.E R25, desc[UR18][R2.64+0x8] ;  /* 0x0000081202197981 */ /* 0x000f68000c1e1900 */
[----:B------:R-:W5:Y:S04]  /*0430*/  LDG.E R10, desc[UR18][R10.64] ;  /* 0x000000120a0a7981 */ /* 0x000f68000c1e1900 */
[----:B------:R0:W5:Y:S01]  /*0440*/  LDG.E R27, desc[UR18][R2.64+0xc] ;  /* 0x00000c12021b7981 */ /* 0x000162000c1e1900 */
[----:B------:R-:W-:-:S04]  /*0450*/  UIADD3 UR5, UPT, UPT, UR5, 0x8, URZ ;  /* 0x0000000805057890 */ /* 0x000fc8000fffe0ff */
[----:B------:R-:W-:Y:S01]  /*0460*/  UISETP.NE.AND UP0, UPT, UR5, URZ, UPT ;  /* 0x000000ff0500728c */ /* 0x000fe2000bf05270 */
[----:B-1----:R-:W-:Y:S02]  /*0470*/  MOV R5, UR20 ;  /* 0x0000001400057c02 */ /* 0x002fe40008000f00 */
[----:B0-----:R-:W-:Y:S02]  /*0480*/  IADD3 R2, P0, PT, R2, 0x20, RZ ;  /* 0x0000002002027810 */ /* 0x001fe40007f1e0ff */
[----:B------:R-:W-:Y:S02]  /*0490*/  LEA R14, R5, R14, 0x3 ;  /* 0x0000000e050e7211 */ /* 0x000fe400078e18ff */
[----:B------:R-:W-:Y:S01]  /*04a0*/  IADD3.X R3, PT, PT, RZ, R3, RZ, P0, !PT ;  /* 0x00000003ff037210 */ /* 0x000fe200007fe4ff */
[----:B--2---:R-:W-:-:S04]  /*04b0*/  FFMA R22, R21, R22, R12 ;  /* 0x0000001615167223 */ /* 0x004fc8000000000c */
[----:B---3--:R-:W-:-:S04]  /*04c0*/  FFMA R20, R19, R20, R22 ;  /* 0x0000001413147223 */ /* 0x008fc80000000016 */
[----:B----4-:R-:W-:-:S04]  /*04d0*/  FFMA R18, R17, R18, R20 ;  /* 0x0000001211127223 */ /* 0x010fc80000000014 */
[----:B-----5:R-:W-:-:S04]  /*04e0*/  FFMA R16, R15, R16, R18 ;  /* 0x000000100f107223 */ /* 0x020fc80000000012 */
[----:B------:R-:W-:-:S04]  /*04f0*/  FFMA R23, R23, R4, R16 ;  /* 0x0000000417177223 */ /* 0x000fc80000000010 */
[----:B------:R-:W-:-:S04]  /*0500*/  FFMA R24, R24, R7, R23 ;  /* 0x0000000718187223 */ /* 0x000fc80000000017 */
[----:B------:R-:W-:-:S04]  /*0510*/  FFMA R8, R25, R8, R24 ;  /* 0x0000000819087223 */ /* 0x000fc80000000018 */
[----:B------:R-:W-:Y:S01]  /*0520*/  FFMA R12, R27, R10, R8 ;  /* 0x0000000a1b0c7223 */ /* 0x000fe20000000008 */
[----:B------:R-:W-:Y:S06]  /*0530*/  BRA.U UP0, `(.L_x_1) ;  /* 0xfffffffd003c7547 */ /* 0x000fec000b83ffff */
.L_x_0:
[----:B------:R-:W-:-:S04]  /*0540*/  ULOP3.LUT UR6, UR20, 0x7, URZ, 0xc0, !UPT ;  /* 0x0000000714067892 */ /* 0x000fc8000f8ec0ff */
[----:B------:R-:W-:-:S09]  /*0550*/  UISETP.NE.AND UP0, UPT, UR6, URZ, UPT ;  /* 0x000000ff0600728c */ /* 0x000fd2000bf05270 */
[----:B------:R-:W-:Y:S05]  /*0560*/  BRA.U !UP0, `(.L_x_2) ;  /* 0x0000000508387547 */ /* 0x000fea000b800000 */
[----:B------:R-:W-:Y:S02]  /*0570*/  UISETP.GE.U32.AND UP0, UPT, UR6, 0x4, UPT ;  /* 0x000000040600788c */ /* 0x000fe4000bf06070 */
[----:B------:R-:W-:-:S04]  /*0580*/  ULOP3.LUT UR5, UR20, 0x3, URZ, 0xc0, !UPT ;  /* 0x0000000314057892 */ /* 0x000fc8000f8ec0ff */
[----:B------:R-:W-:-:S03]  /*0590*/  UISETP.NE.AND UP1, UPT, UR5, URZ, UPT ;  /* 0x000000ff0500728c */ /* 0x000fc6000bf25270 */
[----:B------:R-:W-:Y:S08]  /*05a0*/  BRA.U !UP0, `(.L_x_3) ;  /* 0x00000001087c7547 */ /* 0x000ff0000b800000 */
[----:B------:R-:W1:Y:S01]  /*05b0*/  LDC.64 R6, c[0x0][0x388] ;  /* 0x0000e200ff067b82 */ /* 0x000e620000000a00 */
[----:B------:R-:W2:Y:S01]  /*05c0*/  LDCU.64 UR6, c[0x0][0x380] ;  /* 0x00007000ff0677ac */ /* 0x000ea20008000a00 */
[----:B------:R-:W-:Y:S01]  /*05d0*/  IMAD.U32 R9, RZ, RZ, UR4 ;  /* 0x00000004ff097e24 */ /* 0x000fe2000f8e00ff */
[C---:B------:R-:W-:Y:S02]  /*05e0*/  IADD3 R3, PT, PT, R13.reuse, UR4, RZ ;  /* 0x000000040d037c10 */ /* 0x040fe4000fffe0ff */
[----:B------:R-:W-:Y:S01]  /*05f0*/  IADD3 R10, P0, PT, R13, UR4, RZ ;  /* 0x000000040d0a7c10 */ /* 0x000fe2000ff1e0ff */
[----:B------:R-:W-:Y:S01]  /*0600*/  IMAD R9, R9, UR20, R0 ;  /* 0x0000001409097c24 */ /* 0x000fe2000f8e0200 */
[----:B------:R-:W-:Y:S01]  /*0610*/  MOV R11, UR20 ;  /* 0x00000014000b7c02 */ /* 0x000fe20008000f00 */
[----:B------:R-:W3:Y:S01]  /*0620*/  LDC.64 R4, c[0x0][0x380] ;  /* 0x0000e000ff047b82 */ /* 0x000ee20000000a00 */
[----:B------:R-:W-:Y:S01]  /*0630*/  MOV R15, UR20 ;  /* 0x00000014000f7c02 */ /* 0x000fe20008000f00 */
[----:B-1----:R-:W-:Y:S01]  /*0640*/  IMAD.WIDE R6, R9, 0x4, R6 ;  /* 0x0000000409067825 */ /* 0x002fe200078e0206 */
[----:B------:R-:W-:-:S05]  /*0650*/  MOV R9, UR20 ;  /* 0x0000001400097c02 */ /* 0x000fca0008000f00 */
[----:B------:R-:W-:Y:S02]  /*0660*/  IMAD.WIDE R8, R9, 0x4, R6 ;  /* 0x0000000409087825 */ /* 0x000fe400078e0206 */
[----:B0-----:R-:W4:Y:S02]  /*0670*/  LDG.E R6, desc[UR18][R6.64] ;  /* 0x0000001206067981 */ /* 0x001f24000c1e1900 */
[----:B---3--:R-:W-:Y:S01]  /*0680*/  IMAD.WIDE.U32 R4, R3, 0x4, R4 ;  /* 0x0000000403047825 */ /* 0x008fe200078e0004 */
[----:B------:R-:W-:Y:S01]  /*0690*/  IADD3.X R3, PT, PT, RZ, RZ, RZ, P0, !PT ;  /* 0x000000ffff037210 */ /* 0x000fe200007fe4ff */
[----:B------:R-:W3:Y:S01]  /*06a0*/  LDG.E R17, desc[UR18][R8.64] ;  /* 0x0000001208117981 */ /* 0x000ee2000c1e1900 */
[----:B--2---:R-:W-:-:S03]  /*06b0*/  LEA R2, P0, R10, UR6, 0x2 ;  /* 0x000000060a027c11 */ /* 0x004fc6000f8010ff */
[----:B------:R-:W4:Y:S01]  /*06c0*/  LDG.E R5, desc[UR18][R4.64] ;  /* 0x0000001204057981 */ /* 0x000f22000c1e1900 */
[----:B------:R-:W-:Y:S01]  /*06d0*/  LEA.HI.X R3, R10, UR7, R3, 0x2, P0 ;  /* 0x000000070a037c11 */ /* 0x000fe200080f1403 */
[----:B------:R-:W-:-:S04]  /*06e0*/  IMAD.WIDE R10, R11, 0x4, R8 ;  /* 0x000000040b0a7825 */ /* 0x000fc800078e0208 */
[----:B------:R-:W3:Y:S01]  /*06f0*/  LDG.E R16, desc[UR18][R2.64+0x4] ;  /* 0x0000041202107981 */ /* 0x000ee2000c1e1900 */
[----:B------:R-:W-:-:S03]  /*0700*/  IMAD.WIDE R14, R15, 0x4, R10 ;  /* 0x000000040f0e7825 */ /* 0x000fc600078e020a */
[----:B------:R-:W2:Y:S04]  /*0710*/  LDG.E R19, desc[UR18][R10.64] ;  /* 0x000000120a137981 */ /* 0x000ea8000c1e1900 */
[----:B------:R-:W2:Y:S04]  /*0720*/  LDG.E R18, desc[UR18][R2.64+0x8] ;  /* 0x0000081202127981 */ /* 0x000ea8000c1e1900 */
[----:B------:R-:W5:Y:S04]  /*0730*/  LDG.E R20, desc[UR18][R2.64+0xc] ;  /* 0x00000c1202147981 */ /* 0x000f68000c1e1900 */
[----:B------:R-:W5:Y:S01]  /*0740*/  LDG.E R14, desc[UR18][R14.64] ;  /* 0x000000120e0e7981 */ /* 0x000f62000c1e1900 */
[----:B------:R-:W-:Y:S01]  /*0750*/  UIADD3 UR4, UPT, UPT, UR4, 0x4, URZ ;  /* 0x0000000404047890 */ /* 0x000fe2000fffe0ff */
[----:B----4-:R-:W-:-:S04]  /*0760*/  FFMA R5, R5, R6, R12 ;  /* 0x0000000605057223 */ /* 0x010fc8000000000c */
[----:B---3--:R-:W-:-:S04]  /*0770*/  FFMA R5, R16, R17, R5 ;  /* 0x0000001110057223 */ /* 0x008fc80000000005 */
[----:B--2---:R-:W-:-:S04]  /*0780*/  FFMA R5, R18, R19, R5 ;  /* 0x0000001312057223 */ /* 0x004fc80000000005 */
[----:B-----5:R-:W-:-:S07]  /*0790*/  FFMA R12, R20, R14, R5 ;  /* 0x0000000e140c7223 */ /* 0x020fce0000000005 */
.L_x_3:
[----:B------:R-:W-:Y:S05]  /*07a0*/  BRA.U !UP1, `(.L_x_2) ;  /* 0x0000000109a87547 */ /* 0x000fea000b800000 */
[----:B------:R-:W-:Y:S01]  /*07b0*/  UISETP.NE.AND UP0, UPT, UR5, 0x1, UPT ;  /* 0x000000010500788c */ /* 0x000fe2000bf05270 */
[----:B------:R-:W-:Y:S01]  /*07c0*/  MOV R7, UR4 ;  /* 0x0000000400077c02 */ /* 0x000fe20008000f00 */
[----:B------:R-:W-:Y:S02]  /*07d0*/  ULOP3.LUT UR5, UR20, 0x1, URZ, 0xc0, !UPT ;  /* 0x0000000114057892 */ /* 0x000fe4000f8ec0ff */
[----:B------:R-:W-:Y:S02]  /*07e0*/  MOV R15, UR20 ;  /* 0x00000014000f7c02 */ /* 0x000fe40008000f00 */
[----:B------:R-:W-:Y:S01]  /*07f0*/  UISETP.NE.U32.AND UP1, UPT, UR5, 0x1, UPT ;  /* 0x000000010500788c */ /* 0x000fe2000bf25070 */
[----:B------:R-:W-:-:S04]  /*0800*/  PLOP3.LUT P1, PT, PT, PT, UP0, 0x80, 0x8 ;  /* 0x000000000008781c */ /* 0x000fc80003f2f008 */
[----:B------:R-:W1:Y:S01]  /*0810*/  @UP0 LDCU.128 UR8, c[0x0][0x380] ;  /* 0x00007000ff0807ac */ /* 0x000e620008000c00 */
[----:B------:R-:W-:Y:S01]  /*0820*/  PLOP3.LUT P0, PT, PT, PT, UP1, 0x80, 0x8 ;  /* 0x000000000008781c */ /* 0x000fe20003f0f018 */
[----:B------:R-:W2:Y:S04]  /*0830*/  @UP0 LDCU.64 UR6, c[0x0][0x380] ;  /* 0x00007000ff0607ac */ /* 0x000ea80008000a00 */
[----:B------:R-:W3:Y:S03]  /*0840*/  @!UP1 LDCU.128 UR12, c[0x0][0x380] ;  /* 0x00007000ff0c97ac */ /* 0x000ee60008000c00 */
[C---:B------:R-:W-:Y:S02]  /*0850*/  @P1 IADD3 R3, PT, PT, R13.reuse, UR4, RZ ;  /* 0x000000040d031c10 */ /* 0x040fe4000fffe0ff */
[----:B------:R-:W-:Y:S01]  /*0860*/  @P1 IADD3 R6, P2, PT, R13, UR4, RZ ;  /* 0x000000040d061c10 */ /* 0x000fe2000ff5e0ff */
[----:B------:R-:W-:Y:S01]  /*0870*/  @UP0 UIADD3 UR4, UPT, UPT, UR4, 0x2, URZ ;  /* 0x0000000204040890 */ /* 0x000fe2000fffe0ff */
[----:B-1----:R-:W-:Y:S01]  /*0880*/  MOV R11, UR9 ;  /* 0x00000009000b7c02 */ /* 0x002fe20008000f00 */
[----:B------:R-:W-:Y:S01]  /*0890*/  IMAD.U32 R10, RZ, RZ, UR8 ;  /* 0x00000008ff0a7e24 */ /* 0x000fe2000f8e00ff */
[----:B------:R-:W-:-:S02]  /*08a0*/  MOV R4, UR10 ;  /* 0x0000000a00047c02 */ /* 0x000fc40008000f00 */
[----:B------:R-:W-:Y:S01]  /*08b0*/  MOV R5, UR11 ;  /* 0x0000000b00057c02 */ /* 0x000fe20008000f00 */
[----:B------:R-:W-:-:S04]  /*08c0*/  @P1 IMAD.WIDE.U32 R10, R3, 0x4, R10 ;  /* 0x00000004030a1825 */ /* 0x000fc800078e000a */
[----:B------:R-:W-:Y:S01]  /*08d0*/  @P1 IMAD R3, R7, UR20, R0 ;  /* 0x0000001407031c24 */ /* 0x000fe2000f8e0200 */
[----:B------:R-:W-:Y:S01]  /*08e0*/  @P1 IADD3.X R7, PT, PT, RZ, RZ, RZ, P2, !PT ;  /* 0x000000ffff071210 */ /* 0x000fe200017fe4ff */
[----:B------:R-:W-:Y:S01]  /*08f0*/  IMAD.U32 R19, RZ, RZ, UR4 ;  /* 0x00000004ff137e24 */ /* 0x000fe2000f8e00ff */
[C---:B--2---:R-:W-:Y:S01]  /*0900*/  @P1 LEA R2, P2, R6.reuse, UR6, 0x2 ;  /* 0x0000000606021c11 */ /* 0x044fe2000f8410ff */
[----:B------:R-:W-:Y:S01]  /*0910*/  @P1 IMAD.WIDE R4, R3, 0x4, R4 ;  /* 0x0000000403041825 */ /* 0x000fe200078e0204 */
[----:B------:R-:W-:Y:S01]  /*0920*/  @!P0 IADD3 R17, PT, PT, R13, UR4, RZ ;  /* 0x000000040d118c10 */ /* 0x000fe2000fffe0ff */
[----:B0-----:R-:W2:Y:S01]  /*0930*/  @P1 LDG.E R11, desc[UR18][R10.64] ;  /* 0x000000120a0b1981 */ /* 0x001ea2000c1e1900 */
[----:B------:R-:W-:Y:S01]  /*0940*/  @P1 LEA.HI.X R3, R6, UR7, R7, 0x2, P2 ;  /* 0x0000000706031c11 */ /* 0x000fe200090f1407 */
[----:B------:R-:W-:Y:S01]  /*0950*/  @!P0 IMAD R19, R19, UR20, R0 ;  /* 0x0000001413138c24 */ /* 0x000fe2000f8e0200 */
[----:B---3--:R-:W-:Y:S01]  /*0960*/  MOV R6, UR12 ;  /* 0x0000000c00067c02 */ /* 0x008fe20008000f00 */
[----:B------:R-:W-:Y:S01]  /*0970*/  @P1 IMAD.WIDE R14, R15, 0x4, R4 ;  /* 0x000000040f0e1825 */ /* 0x000fe200078e0204 */
[----:B------:R-:W-:Y:S01]  /*0980*/  MOV R7, UR13 ;  /* 0x0000000d00077c02 */ /* 0x000fe20008000f00 */
[----:B------:R-:W2:Y:S01]  /*0990*/  @P1 LDG.E R4, desc[UR18][R4.64] ;  /* 0x0000001204041981 */ /* 0x000ea2000c1e1900 */
[----:B------:R-:W-:-:S02]  /*09a0*/  MOV R8, UR14 ;  /* 0x0000000e00087c02 */ /* 0x000fc40008000f00 */
[----:B------:R-:W-:Y:S01]  /*09b0*/  MOV R9, UR15 ;  /* 0x0000000f00097c02 */ /* 0x000fe20008000f00 */
[----:B------:R-:W-:Y:S01]  /*09c0*/  @!P0 IMAD.WIDE.U32 R6, R17, 0x4, R6 ;  /* 0x0000000411068825 */ /* 0x000fe200078e0006 */
[----:B------:R-:W3:Y:S03]  /*09d0*/  @P1 LDG.E R14, desc[UR18][R14.64] ;  /* 0x000000120e0e1981 */ /* 0x000ee6000c1e1900 */
[----:B------:R-:W-:Y:S01]  /*09e0*/  @!P0 IMAD.WIDE R8, R19, 0x4, R8 ;  /* 0x0000000413088825 */ /* 0x000fe200078e0208 */
[----:B------:R-:W3:Y:S04]  /*09f0*/  @P1 LDG.E R2, desc[UR18][R2.64+0x4] ;  /* 0x0000041202021981 */ /* 0x000ee8000c1e1900 */
[----:B------:R-:W4:Y:S04]  /*0a00*/  @!P0 LDG.E R7, desc[UR18][R6.64] ;  /* 0x0000001206078981 */ /* 0x000f28000c1e1900 */
[----:B------:R-:W4:Y:S01]  /*0a10*/  @!P0 LDG.E R8, desc[UR18][R8.64] ;  /* 0x0000001208088981 */ /* 0x000f22000c1e1900 */
[----:B--2---:R-:W-:-:S04]  /*0a20*/  @P1 FFMA R11, R11, R4, R12 ;  /* 0x000000040b0b1223 */ /* 0x004fc8000000000c */
[----:B---3--:R-:W-:-:S04]  /*0a30*/  @P1 FFMA R12, R2, R14, R11 ;  /* 0x0000000e020c1223 */ /* 0x008fc8000000000b */
[----:B----4-:R-:W-:-:S07]  /*0a40*/  @!P0 FFMA R12, R7, R8, R12 ;  /* 0x00000008070c8223 */ /* 0x010fce000000000c */
.L_x_2:
[----:B------:R-:W1:Y:S01]  /*0a50*/  LDC.64 R2, c[0x0][0x390] ;  /* 0x0000e400ff027b82 */ /* 0x000e620000000a00 */
[----:B------:R-:W-:-:S05]  /*0a60*/  IADD3 R13, PT, PT, R0, R13, RZ ;  /* 0x0000000d000d7210 */ /* 0x000fca0007ffe0ff */
[----:B-1----:R-:W-:-:S05]  /*0a70*/  IMAD.WIDE R2, R13, 0x4, R2 ;  /* 0x000000040d027825 */ /* 0x002fca00078e0202 */
[----:B0-----:R-:W-:Y:S01]  /*0a80*/  STG.E desc[UR18][R2.64], R12 ;  /* 0x0000000c02007986 */ /* 0x001fe2000c101912 */
[----:B------:R-:W-:Y:S05]  /*0a90*/  EXIT ;  /* 0x000000000000794d */ /* 0x000fea0003800000 */
.L_x_4:
[----:B------:R-:W-:-:S00]  /*0aa0*/  BRA `(.L_x_4) ;  /* 0xfffffffc00fc7947 */ /* 0x000fc0000383ffff */
[----:B------:R-:W-:-:S00]  /*0ab0*/  NOP ;  /* 0x0000000000007918 */ /* 0x000fc00000000000 */
        /* <DEDUP_REMOVED lines=12> */
.L_x_5:


//--------------------- .nv.shared.reserved.0     --------------------------
	.section	.nv.shared.reserved.0,"aw",@nobits
	.weak		__nv_reservedSMEM_offset_0_alias
	.size		__nv_reservedSMEM_offset_0_alias, 0, 64
	.other		__nv_reservedSMEM_offset_0_alias,@"STO_CUDA_RESERVED_SHARED STV_DEFAULT"
__nv_reservedSMEM_offset_0_alias:
	.zero		0
	.zero		64


//--------------------- .nv.constant0._Z20MatrixMultiplicationPfS_S_i --------------------------
	.section	.nv.constant0._Z20MatrixMultiplicationPfS_S_i,"a",@progbits
	.sectionflags	@""
	.align	4
.nv.constant0._Z20MatrixMultiplicationPfS_S_i:
	.zero		924


//--------------------- SYMBOLS --------------------------

	.type		.nv.reservedSmem.offset0,@object
	.size		.nv.reservedSmem.offset0,0x4
